//
// Generated by NVIDIA NVVM Compiler
//
// Compiler Build ID: CL-36424714
// Cuda compilation tools, release 13.0, V13.0.88
// Based on NVVM 20.0.0
//

.version 9.0
.target sm_100
.address_size 64

	// .globl	_Z17softmax_online_v0PKfPfii
.extern .shared .align 16 .b8 max_vals[];

.visible .entry _Z17softmax_online_v0PKfPfii(
	.param .u64 .ptr .align 1 _Z17softmax_online_v0PKfPfii_param_0,
	.param .u64 .ptr .align 1 _Z17softmax_online_v0PKfPfii_param_1,
	.param .u32 _Z17softmax_online_v0PKfPfii_param_2,
	.param .u32 _Z17softmax_online_v0PKfPfii_param_3
)
{
	.reg .pred 	%p<8>;
	.reg .b32 	%r<21>;
	.reg .b32 	%f<15>;
	.reg .b64 	%rd<9>;

	ld.param.u64 	%rd2, [_Z17softmax_online_v0PKfPfii_param_0];
	ld.param.u64 	%rd3, [_Z17softmax_online_v0PKfPfii_param_1];
	ld.param.u32 	%r11, [_Z17softmax_online_v0PKfPfii_param_2];
	ld.param.u32 	%r12, [_Z17softmax_online_v0PKfPfii_param_3];
	mov.u32 	%r1, %tid.x;
	setp.ge.s32 	%p1, %r1, %r11;
	mov.f32 	%f13, 0fF149F2CA;
	@%p1 bra 	$L__BB0_5;
	mov.u32 	%r13, %ctaid.x;
	mul.lo.s32 	%r2, %r11, %r13;
	mov.u32 	%r3, %ntid.x;
	cvta.to.global.u64 	%rd1, %rd2;
	mov.f32 	%f13, 0fF149F2CA;
	mov.u32 	%r19, %r1;
$L__BB0_2:
	add.s32 	%r5, %r19, %r2;
	setp.ge.u32 	%p2, %r5, %r12;
	@%p2 bra 	$L__BB0_4;
	mul.wide.u32 	%rd4, %r5, 4;
	add.s64 	%rd5, %rd1, %rd4;
	ld.global.f32 	%f7, [%rd5];
	max.f32 	%f13, %f13, %f7;
$L__BB0_4:
	add.s32 	%r19, %r19, %r3;
	setp.lt.s32 	%p3, %r19, %r11;
	@%p3 bra 	$L__BB0_2;
$L__BB0_5:
	shl.b32 	%r14, %r1, 2;
	mov.u32 	%r15, max_vals;
	add.s32 	%r7, %r15, %r14;
	st.shared.f32 	[%r7], %f13;
	bar.sync 	0;
	mov.u32 	%r20, %ntid.x;
	setp.lt.u32 	%p4, %r20, 2;
	@%p4 bra 	$L__BB0_9;
$L__BB0_6:
	shr.u32 	%r10, %r20, 1;
	setp.ge.u32 	%p5, %r1, %r10;
	@%p5 bra 	$L__BB0_8;
	ld.shared.f32 	%f8, [%r7];
	shl.b32 	%r16, %r10, 2;
	add.s32 	%r17, %r7, %r16;
	ld.shared.f32 	%f9, [%r17];
	max.f32 	%f10, %f8, %f9;
	st.shared.f32 	[%r7], %f10;
$L__BB0_8:
	bar.sync 	0;
	setp.gt.u32 	%p6, %r20, 3;
	mov.u32 	%r20, %r10;
	@%p6 bra 	$L__BB0_6;
$L__BB0_9:
	setp.ne.s32 	%p7, %r1, 0;
	@%p7 bra 	$L__BB0_11;
	ld.shared.f32 	%f11, [max_vals];
	mov.u32 	%r18, %ctaid.x;
	cvta.to.global.u64 	%rd6, %rd3;
	mul.wide.u32 	%rd7, %r18, 4;
	add.s64 	%rd8, %rd6, %rd7;
	st.global.f32 	[%rd8], %f11;
$L__BB0_11:
	ret;

}
	// .globl	_Z20calculate_global_maxPfS_i
.visible .entry _Z20calculate_global_maxPfS_i(
	.param .u64 .ptr .align 1 _Z20calculate_global_maxPfS_i_param_0,
	.param .u64 .ptr .align 1 _Z20calculate_global_maxPfS_i_param_1,
	.param .u32 _Z20calculate_global_maxPfS_i_param_2
)
{
	.reg .pred 	%p<7>;
	.reg .b32 	%r<16>;
	.reg .b32 	%f<13>;
	.reg .b64 	%rd<7>;

	ld.param.u64 	%rd2, [_Z20calculate_global_maxPfS_i_param_0];
	ld.param.u64 	%rd3, [_Z20calculate_global_maxPfS_i_param_1];
	ld.param.u32 	%r9, [_Z20calculate_global_maxPfS_i_param_2];
	mov.u32 	%r1, %tid.x;
	setp.ge.s32 	%p1, %r1, %r9;
	mov.f32 	%f12, 0fF149F2CA;
	@%p1 bra 	$L__BB1_3;
	mov.u32 	%r2, %ntid.x;
	cvta.to.global.u64 	%rd1, %rd2;
	mov.f32 	%f12, 0fF149F2CA;
	mov.u32 	%r14, %r1;
$L__BB1_2:
	mul.wide.s32 	%rd4, %r14, 4;
	add.s64 	%rd5, %rd1, %rd4;
	ld.global.f32 	%f6, [%rd5];
	max.f32 	%f12, %f12, %f6;
	add.s32 	%r14, %r14, %r2;
	setp.lt.s32 	%p2, %r14, %r9;
	@%p2 bra 	$L__BB1_2;
$L__BB1_3:
	shl.b32 	%r10, %r1, 2;
	mov.u32 	%r11, max_vals;
	add.s32 	%r5, %r11, %r10;
	st.shared.f32 	[%r5], %f12;
	bar.sync 	0;
	mov.u32 	%r15, %ntid.x;
	setp.lt.u32 	%p3, %r15, 2;
	@%p3 bra 	$L__BB1_7;
$L__BB1_4:
	shr.u32 	%r8, %r15, 1;
	setp.ge.u32 	%p4, %r1, %r8;
	@%p4 bra 	$L__BB1_6;
	ld.shared.f32 	%f7, [%r5];
	shl.b32 	%r12, %r8, 2;
	add.s32 	%r13, %r5, %r12;
	ld.shared.f32 	%f8, [%r13];
	max.f32 	%f9, %f7, %f8;
	st.shared.f32 	[%r5], %f9;
$L__BB1_6:
	bar.sync 	0;
	setp.gt.u32 	%p5, %r15, 3;
	mov.u32 	%r15, %r8;
	@%p5 bra 	$L__BB1_4;
$L__BB1_7:
	setp.ne.s32 	%p6, %r1, 0;
	@%p6 bra 	$L__BB1_9;
	ld.shared.f32 	%f10, [max_vals];
	cvta.to.global.u64 	%rd6, %rd3;
	st.global.f32 	[%rd6], %f10;
$L__BB1_9:
	ret;

}


// ===== COMPILED SASS (sm_100) =====

	.target	sm_100

	.elftype	@"ET_EXEC"


//--------------------- .note.nv.tkinfo           --------------------------
	.section	.note.nv.tkinfo,"",@"SHT_NOTE"
	.sectionflags	@"SHF_NOTE_NV_TKINFO"
	.tkinfo
        /*0018*/ 	.word	0x00000002
        /*0030*/ 	.string	""
        /*0030*/ 	.string	"ptxas"
        /*0030*/ 	.string	"Cuda compilation tools, release 13.0, V13.0.88"
        /*0030*/ 	.string	"Build cuda_13.0.r13.0/compiler.36424714_0"
        /*0030*/ 	.string	"-arch sm_100 -m 64 "



//--------------------- .note.nv.cuinfo           --------------------------
	.section	.note.nv.cuinfo,"",@"SHT_NOTE"
	.sectionflags	@"SHF_NOTE_NV_CUINFO"
        /*0018*/ 	.short	0x0002
        /*001a*/ 	.short	0x0064
        /*001c*/ 	.short	0x0082
	.zero		2


//--------------------- .nv.info                  --------------------------
	.section	.nv.info,"",@"SHT_CUDA_INFO"
	.align	4


	//----- nvinfo : EIATTR_REGCOUNT
	.align		4
        /*0000*/ 	.byte	0x04, 0x2f
        /*0002*/ 	.short	(.L_1 - .L_0)
	.align		4
.L_0:
        /*0004*/ 	.word	index@(_Z17softmax_online_v0PKfPfii)
        /*0008*/ 	.word	0x0000000e


	//----- nvinfo : EIATTR_FRAME_SIZE
	.align		4
.L_1:
        /*000c*/ 	.byte	0x04, 0x11
        /*000e*/ 	.short	(.L_3 - .L_2)
	.align		4
.L_2:
        /*0010*/ 	.word	index@(_Z17softmax_online_v0PKfPfii)
        /*0014*/ 	.word	0x00000000


	//----- nvinfo : EIATTR_REGCOUNT
	.align		4
.L_3:
        /*0018*/ 	.byte	0x04, 0x2f
        /*001a*/ 	.short	(.L_5 - .L_4)
	.align		4
.L_4:
        /*001c*/ 	.word	index@(_Z20calculate_global_maxPfS_i)
        /*0020*/ 	.word	0x0000000b


	//----- nvinfo : EIATTR_FRAME_SIZE
	.align		4
.L_5:
        /*0024*/ 	.byte	0x04, 0x11
        /*0026*/ 	.short	(.L_7 - .L_6)
	.align		4
.L_6:
        /*0028*/ 	.word	index@(_Z20calculate_global_maxPfS_i)
        /*002c*/ 	.word	0x00000000


	//----- nvinfo : EIATTR_MIN_STACK_SIZE
	.align		4
.L_7:
        /*0030*/ 	.byte	0x04, 0x12
        /*0032*/ 	.short	(.L_9 - .L_8)
	.align		4
.L_8:
        /*0034*/ 	.word	index@(_Z20calculate_global_maxPfS_i)
        /*0038*/ 	.word	0x00000000


	//----- nvinfo : EIATTR_MIN_STACK_SIZE
	.align		4
.L_9:
        /*003c*/ 	.byte	0x04, 0x12
        /*003e*/ 	.short	(.L_11 - .L_10)
	.align		4
.L_10:
        /*0040*/ 	.word	index@(_Z17softmax_online_v0PKfPfii)
        /*0044*/ 	.word	0x00000000
.L_11:


//--------------------- .nv.compat                --------------------------
	.section	.nv.compat,"",@"SHT_CUDA_COMPAT_INFO"
	.align	4
        /*0000*/ 	.byte	0x02, 0x09, 0x00, 0x00, 0x02, 0x02, 0x01, 0x00, 0x02, 0x05, 0x05, 0x00, 0x03, 0x07, 0x01, 0x01
        /*0010*/ 	.byte	0x02, 0x03, 0x00, 0x00, 0x02, 0x06, 0x01, 0x00, 0x04, 0x0b, 0x08, 0x00, 0x09, 0x00, 0x00, 0x00
        /*0020*/ 	.byte	0x00, 0x00, 0x00, 0x00


//--------------------- .nv.info._Z20calculate_global_maxPfS_i --------------------------
	.section	.nv.info._Z20calculate_global_maxPfS_i,"",@"SHT_CUDA_INFO"
	.sectionflags	@""
	.align	4


	//----- nvinfo : EIATTR_CUDA_API_VERSION
	.align		4
        /*0000*/ 	.byte	0x04, 0x37
        /*0002*/ 	.short	(.L_13 - .L_12)
.L_12:
        /*0004*/ 	.word	0x00000082


	//----- nvinfo : EIATTR_KPARAM_INFO
	.align		4
.L_13:
        /*0008*/ 	.byte	0x04, 0x17
        /*000a*/ 	.short	(.L_15 - .L_14)
.L_14:
        /*000c*/ 	.word	0x00000000
        /*0010*/ 	.short	0x0002
        /*0012*/ 	.short	0x0010
        /*0014*/ 	.byte	0x00, 0xf0, 0x11, 0x00


	//----- nvinfo : EIATTR_KPARAM_INFO
	.align		4
.L_15:
        /*0018*/ 	.byte	0x04, 0x17
        /*001a*/ 	.short	(.L_17 - .L_16)
.L_16:
        /*001c*/ 	.word	0x00000000
        /*0020*/ 	.short	0x0001
        /*0022*/ 	.short	0x0008
        /*0024*/ 	.byte	0x00, 0xf5, 0x21, 0x00


	//----- nvinfo : EIATTR_KPARAM_INFO
	.align		4
.L_17:
        /*0028*/ 	.byte	0x04, 0x17
        /*002a*/ 	.short	(.L_19 - .L_18)
.L_18:
        /*002c*/ 	.word	0x00000000
        /*0030*/ 	.short	0x0000
        /*0032*/ 	.short	0x0000
        /*0034*/ 	.byte	0x00, 0xf5, 0x21, 0x00


	//----- nvinfo : EIATTR_SPARSE_MMA_MASK
	.align		4
.L_19:
        /*0038*/ 	.byte	0x03, 0x50
        /*003a*/ 	.short	0x0000


	//----- nvinfo : EIATTR_MAXREG_COUNT
	.align		4
        /*003c*/ 	.byte	0x03, 0x1b
        /*003e*/ 	.short	0x00ff


	//----- nvinfo : EIATTR_NUM_BARRIERS
	.align		4
        /*0040*/ 	.byte	0x02, 0x4c
        /*0042*/ 	.byte	0x01
	.zero		1


	//----- nvinfo : EIATTR_MERCURY_ISA_VERSION
	.align		4
        /*0044*/ 	.byte	0x03, 0x5f
        /*0046*/ 	.short	0x0101


	//----- nvinfo : EIATTR_VRC_CTA_INIT_COUNT
	.align		4
        /*0048*/ 	.byte	0x02, 0x4a
	.zero		1
	.zero		1


	//----- nvinfo : EIATTR_EXIT_INSTR_OFFSETS
	.align		4
        /*004c*/ 	.byte	0x04, 0x1c
        /*004e*/ 	.short	(.L_21 - .L_20)


	//   ....[0]....
.L_20:
        /*0050*/ 	.word	0x00000290


	//   ....[1]....
        /*0054*/ 	.word	0x00000300


	//----- nvinfo : EIATTR_CRS_STACK_SIZE
	.align		4
.L_21:
        /*0058*/ 	.byte	0x04, 0x1e
        /*005a*/ 	.short	(.L_23 - .L_22)
.L_22:
        /*005c*/ 	.word	0x00000000


	//----- nvinfo : EIATTR_CBANK_PARAM_SIZE
	.align		4
.L_23:
        /*0060*/ 	.byte	0x03, 0x19
        /*0062*/ 	.short	0x0014


	//----- nvinfo : EIATTR_PARAM_CBANK
	.align		4
        /*0064*/ 	.byte	0x04, 0x0a
        /*0066*/ 	.short	(.L_25 - .L_24)
	.align		4
.L_24:
        /*0068*/ 	.word	index@(.nv.constant0._Z20calculate_global_maxPfS_i)
        /*006c*/ 	.short	0x0380
        /*006e*/ 	.short	0x0014


	//----- nvinfo : EIATTR_SW_WAR
	.align		4
.L_25:
        /*0070*/ 	.byte	0x04, 0x36
        /*0072*/ 	.short	(.L_27 - .L_26)
.L_26:
        /*0074*/ 	.word	0x00000008
.L_27:


//--------------------- .nv.info._Z17softmax_online_v0PKfPfii --------------------------
	.section	.nv.info._Z17softmax_online_v0PKfPfii,"",@"SHT_CUDA_INFO"
	.sectionflags	@""
	.align	4


	//----- nvinfo : EIATTR_CUDA_API_VERSION
	.align		4
        /*0000*/ 	.byte	0x04, 0x37
        /*0002*/ 	.short	(.L_29 - .L_28)
.L_28:
        /*0004*/ 	.word	0x00000082


	//----- nvinfo : EIATTR_KPARAM_INFO
	.align		4
.L_29:
        /*0008*/ 	.byte	0x04, 0x17
        /*000a*/ 	.short	(.L_31 - .L_30)
.L_30:
        /*000c*/ 	.word	0x00000000
        /*0010*/ 	.short	0x0003
        /*0012*/ 	.short	0x0014
        /*0014*/ 	.byte	0x00, 0xf0, 0x11, 0x00


	//----- nvinfo : EIATTR_KPARAM_INFO
	.align		4
.L_31:
        /*0018*/ 	.byte	0x04, 0x17
        /*001a*/ 	.short	(.L_33 - .L_32)
.L_32:
        /*001c*/ 	.word	0x00000000
        /*0020*/ 	.short	0x0002
        /*0022*/ 	.short	0x0010
        /*0024*/ 	.byte	0x00, 0xf0, 0x11, 0x00


	//----- nvinfo : EIATTR_KPARAM_INFO
	.align		4
.L_33:
        /*0028*/ 	.byte	0x04, 0x17
        /*002a*/ 	.short	(.L_35 - .L_34)
.L_34:
        /*002c*/ 	.word	0x00000000
        /*0030*/ 	.short	0x0001
        /*0032*/ 	.short	0x0008
        /*0034*/ 	.byte	0x00, 0xf5, 0x21, 0x00


	//----- nvinfo : EIATTR_KPARAM_INFO
	.align		4
.L_35:
        /*0038*/ 	.byte	0x04, 0x17
        /*003a*/ 	.short	(.L_37 - .L_36)
.L_36:
        /*003c*/ 	.word	0x00000000
        /*0040*/ 	.short	0x0000
        /*0042*/ 	.short	0x0000
        /*0044*/ 	.byte	0x00, 0xf5, 0x21, 0x00


	//----- nvinfo : EIATTR_SPARSE_MMA_MASK
	.align		4
.L_37:
        /*0048*/ 	.byte	0x03, 0x50
        /*004a*/ 	.short	0x0000


	//----- nvinfo : EIATTR_MAXREG_COUNT
	.align		4
        /*004c*/ 	.byte	0x03, 0x1b
        /*004e*/ 	.short	0x00ff


	//----- nvinfo : EIATTR_NUM_BARRIERS
	.align		4
        /*0050*/ 	.byte	0x02, 0x4c
        /*0052*/ 	.byte	0x01
	.zero		1


	//----- nvinfo : EIATTR_MERCURY_ISA_VERSION
	.align		4
        /*0054*/ 	.byte	0x03, 0x5f
        /*0056*/ 	.short	0x0101


	//----- nvinfo : EIATTR_VRC_CTA_INIT_COUNT
	.align		4
        /*0058*/ 	.byte	0x02, 0x4a
	.zero		1
	.zero		1


	//----- nvinfo : EIATTR_EXIT_INSTR_OFFSETS
	.align		4
        /*005c*/ 	.byte	0x04, 0x1c
        /*005e*/ 	.short	(.L_39 - .L_38)


	//   ....[0]....
.L_38:
        /*0060*/ 	.word	0x00000300


	//   ....[1]....
        /*0064*/ 	.word	0x00000390


	//----- nvinfo : EIATTR_CRS_STACK_SIZE
	.align		4
.L_39:
        /*0068*/ 	.byte	0x04, 0x1e
        /*006a*/ 	.short	(.L_41 - .L_40)
.L_40:
        /*006c*/ 	.word	0x00000000


	//----- nvinfo : EIATTR_CBANK_PARAM_SIZE
	.align		4
.L_41:
        /*0070*/ 	.byte	0x03, 0x19
        /*0072*/ 	.short	0x0018


	//----- nvinfo : EIATTR_PARAM_CBANK
	.align		4
        /*0074*/ 	.byte	0x04, 0x0a
        /*0076*/ 	.short	(.L_43 - .L_42)
	.align		4
.L_42:
        /*0078*/ 	.word	index@(.nv.constant0._Z17softmax_online_v0PKfPfii)
        /*007c*/ 	.short	0x0380
        /*007e*/ 	.short	0x0018


	//----- nvinfo : EIATTR_SW_WAR
	.align		4
.L_43:
        /*0080*/ 	.byte	0x04, 0x36
        /*0082*/ 	.short	(.L_45 - .L_44)
.L_44:
        /*0084*/ 	.word	0x00000008
.L_45:


//--------------------- .nv.callgraph             --------------------------
	.section	.nv.callgraph,"",@"SHT_CUDA_CALLGRAPH"
	.align	4
	.sectionentsize	8
	.align		4
        /*0000*/ 	.word	0x00000000
	.align		4
        /*0004*/ 	.word	0xffffffff
	.align		4
        /*0008*/ 	.word	0x00000000
	.align		4
        /*000c*/ 	.word	0xfffffffe
	.align		4
        /*0010*/ 	.word	0x00000000
	.align		4
        /*0014*/ 	.word	0xfffffffd
	.align		4
        /*0018*/ 	.word	0x00000000
	.align		4
        /*001c*/ 	.word	0xfffffffc


//--------------------- .text._Z20calculate_global_maxPfS_i --------------------------
	.section	.text._Z20calculate_global_maxPfS_i,"ax",@progbits
	.align	128
        .global         _Z20calculate_global_maxPfS_i
        .type           _Z20calculate_global_maxPfS_i,@function
        .size           _Z20calculate_global_maxPfS_i,(.L_x_14 - _Z20calculate_global_maxPfS_i)
        .other          _Z20calculate_global_maxPfS_i,@"STO_CUDA_ENTRY STV_DEFAULT"
_Z20calculate_global_maxPfS_i:
.text._Z20calculate_global_maxPfS_i:
[----:B------:R-:W-:Y:S01]  /*0000*/  LDC R1, c[0x0][0x37c] ;  /* 0x0000df00ff017b82 */ /* 0x000fe20000000800 */
[----:B------:R-:W0:Y:S01]  /*0010*/  S2R R6, SR_TID.X ;  /* 0x0000000000067919 */ /* 0x000e220000002100 */
[----:B------:R-:W0:Y:S01]  /*0020*/  LDCU UR4, c[0x0][0x390] ;  /* 0x00007200ff0477ac */ /* 0x000e220008000800 */
[----:B------:R-:W-:Y:S01]  /*0030*/  BSSY.RECONVERGENT B0, `(.L_x_0) ;  /* 0x000000f000007945 */ /* 0x000fe20003800200 */
[----:B------:R-:W-:Y:S01]  /*0040*/  IMAD.MOV.U32 R0, RZ, RZ, -0xeb60d36 ;  /* 0xf149f2caff007424 */ /* 0x000fe200078e00ff */
[----:B------:R-:W1:Y:S01]  /*0050*/  LDCU.64 UR6, c[0x0][0x358] ;  /* 0x00006b00ff0677ac */ /* 0x000e620008000a00 */
[----:B0-----:R-:W-:-:S13]  /*0060*/  ISETP.GE.AND P0, PT, R6, UR4, PT ;  /* 0x0000000406007c0c */ /* 0x001fda000bf06270 */
[----:B-1----:R-:W-:Y:S05]  /*0070*/  @P0 BRA `(.L_x_1) ;  /* 0x0000000000280947 */ /* 0x002fea0003800000 */
[----:B------:R-:W0:Y:S01]  /*0080*/  LDC R8, c[0x0][0x360] ;  /* 0x0000d800ff087b82 */ /* 0x000e220000000800 */
[----:B------:R-:W-:Y:S02]  /*0090*/  IMAD.MOV.U32 R0, RZ, RZ, -0xeb60d36 ;  /* 0xf149f2caff007424 */ /* 0x000fe400078e00ff */
[----:B------:R-:W-:-:S05]  /*00a0*/  IMAD.MOV.U32 R7, RZ, RZ, R6 ;  /* 0x000000ffff077224 */ /* 0x000fca00078e0006 */
[----:B------:R-:W1:Y:S02]  /*00b0*/  LDC.64 R4, c[0x0][0x380] ;  /* 0x0000e000ff047b82 */ /* 0x000e640000000a00 */
.L_x_2:
[----:B-1----:R-:W-:-:S06]  /*00c0*/  IMAD.WIDE R2, R7, 0x4, R4 ;  /* 0x0000000407027825 */ /* 0x002fcc00078e0204 */
[----:B------:R-:W2:Y:S01]  /*00d0*/  LDG.E R3, desc[UR6][R2.64] ;  /* 0x0000000602037981 */ /* 0x000ea2000c1e1900 */
[----:B0-----:R-:W-:-:S05]  /*00e0*/  IMAD.IADD R7, R8, 0x1, R7 ;  /* 0x0000000108077824 */ /* 0x001fca00078e0207 */
[----:B------:R-:W-:Y:S02]  /*00f0*/  ISETP.GE.AND P0, PT, R7, UR4, PT ;  /* 0x0000000407007c0c */ /* 0x000fe4000bf06270 */
[----:B--2---:R-:W-:-:S11]  /*0100*/  FMNMX R0, R3, R0, !PT ;  /* 0x0000000003007209 */ /* 0x004fd60007800000 */
[----:B------:R-:W-:Y:S05]  /*0110*/  @!P0 BRA `(.L_x_2) ;  /* 0xfffffffc00e88947 */ /* 0x000fea000383ffff */
.L_x_1:
[----:B------:R-:W-:Y:S05]  /*0120*/  BSYNC.RECONVERGENT B0 ;  /* 0x0000000000007941 */ /* 0x000fea0003800200 */
.L_x_0:
[----:B------:R-:W0:Y:S01]  /*0130*/  S2UR UR5, SR_CgaCtaId ;  /* 0x00000000000579c3 */ /* 0x000e220000008800 */
[----:B------:R-:W-:Y:S01]  /*0140*/  UMOV UR4, 0x400 ;  /* 0x0000040000047882 */ /* 0x000fe20000000000 */
[----:B------:R-:W1:Y:S01]  /*0150*/  LDCU UR8, c[0x0][0x360] ;  /* 0x00006c00ff0877ac */ /* 0x000e620008000800 */
[----:B------:R-:W-:Y:S01]  /*0160*/  ISETP.NE.AND P0, PT, R6, RZ, PT ;  /* 0x000000ff0600720c */ /* 0x000fe20003f05270 */
[----:B-1----:R-:W-:Y:S02]  /*0170*/  UISETP.GE.U32.AND UP0, UPT, UR8, 0x2, UPT ;  /* 0x000000020800788c */ /* 0x002fe4000bf06070 */
[----:B0-----:R-:W-:-:S06]  /*0180*/  ULEA UR4, UR5, UR4, 0x18 ;  /* 0x0000000405047291 */ /* 0x001fcc000f8ec0ff */
[----:B------:R-:W-:-:S05]  /*0190*/  LEA R3, R6, UR4, 0x2 ;  /* 0x0000000406037c11 */ /* 0x000fca000f8e10ff */
[----:B------:R0:W-:Y:S01]  /*01a0*/  STS [R3], R0 ;  /* 0x0000000003007388 */ /* 0x0001e20000000800 */
[----:B------:R-:W-:Y:S06]  /*01b0*/  BAR.SYNC.DEFER_BLOCKING 0x0 ;  /* 0x0000000000007b1d */ /* 0x000fec0000010000 */
[----:B------:R-:W-:Y:S05]  /*01c0*/  BRA.U !UP0, `(.L_x_3) ;  /* 0x0000000108307547 */ /* 0x000fea000b800000 */
[----:B0-----:R-:W-:-:S07]  /*01d0*/  IMAD.U32 R0, RZ, RZ, UR8 ;  /* 0x00000008ff007e24 */ /* 0x001fce000f8e00ff */
.L_x_4:
[----:B------:R-:W-:-:S04]  /*01e0*/  SHF.R.U32.HI R7, RZ, 0x1, R0 ;  /* 0x00000001ff077819 */ /* 0x000fc80000011600 */
[----:B------:R-:W-:-:S13]  /*01f0*/  ISETP.GE.U32.AND P1, PT, R6, R7, PT ;  /* 0x000000070600720c */ /* 0x000fda0003f26070 */
[----:B------:R-:W-:Y:S01]  /*0200*/  @!P1 IMAD R4, R7, 0x4, R3 ;  /* 0x0000000407049824 */ /* 0x000fe200078e0203 */
[----:B------:R-:W-:Y:S04]  /*0210*/  @!P1 LDS R2, [R3] ;  /* 0x0000000003029984 */ /* 0x000fe80000000800 */
[----:B------:R-:W0:Y:S02]  /*0220*/  @!P1 LDS R5, [R4] ;  /* 0x0000000004059984 */ /* 0x000e240000000800 */
[----:B0-----:R-:W-:-:S05]  /*0230*/  @!P1 FMNMX R2, R2, R5, !PT ;  /* 0x0000000502029209 */ /* 0x001fca0007800000 */
[----:B------:R1:W-:Y:S01]  /*0240*/  @!P1 STS [R3], R2 ;  /* 0x0000000203009388 */ /* 0x0003e20000000800 */
[----:B------:R-:W-:Y:S01]  /*0250*/  BAR.SYNC.DEFER_BLOCKING 0x0 ;  /* 0x0000000000007b1d */ /* 0x000fe20000010000 */
[----:B------:R-:W-:Y:S01]  /*0260*/  ISETP.GT.U32.AND P1, PT, R0, 0x3, PT ;  /* 0x000000030000780c */ /* 0x000fe20003f24070 */
[----:B------:R-:W-:-:S12]  /*0270*/  IMAD.MOV.U32 R0, RZ, RZ, R7 ;  /* 0x000000ffff007224 */ /* 0x000fd800078e0007 */
[----:B-1----:R-:W-:Y:S05]  /*0280*/  @P1 BRA `(.L_x_4) ;  /* 0xfffffffc00d41947 */ /* 0x002fea000383ffff */
.L_x_3:
[----:B------:R-:W-:Y:S05]  /*0290*/  @P0 EXIT ;  /* 0x000000000000094d */ /* 0x000fea0003800000 */
[----:B------:R-:W1:Y:S01]  /*02a0*/  S2UR UR5, SR_CgaCtaId ;  /* 0x00000000000579c3 */ /* 0x000e620000008800 */
[----:B------:R-:W-:-:S07]  /*02b0*/  UMOV UR4, 0x400 ;  /* 0x0000040000047882 */ /* 0x000fce0000000000 */
[----:B0-----:R-:W0:Y:S01]  /*02c0*/  LDC.64 R2, c[0x0][0x388] ;  /* 0x0000e200ff027b82 */ /* 0x001e220000000a00 */
[----:B-1----:R-:W-:-:S09]  /*02d0*/  ULEA UR4, UR5, UR4, 0x18 ;  /* 0x0000000405047291 */ /* 0x002fd2000f8ec0ff */
[----:B------:R-:W0:Y:S04]  /*02e0*/  LDS R5, [UR4] ;  /* 0x00000004ff057984 */ /* 0x000e280008000800 */
[----:B0-----:R-:W-:Y:S01]  /*02f0*/  STG.E desc[UR6][R2.64], R5 ;  /* 0x0000000502007986 */ /* 0x001fe2000c101906 */
[----:B------:R-:W-:Y:S05]  /*0300*/  EXIT ;  /* 0x000000000000794d */ /* 0x000fea0003800000 */
.L_x_5:
[----:B------:R-:W-:-:S00]  /*0310*/  BRA `(.L_x_5) ;  /* 0xfffffffc00fc7947 */ /* 0x000fc0000383ffff */
[----:B------:R-:W-:-:S00]  /*0320*/  NOP ;  /* 0x0000000000007918 */ /* 0x000fc00000000000 */
        /* <DEDUP_REMOVED lines=13> */
.L_x_14:


//--------------------- .text._Z17softmax_online_v0PKfPfii --------------------------
	.section	.text._Z17softmax_online_v0PKfPfii,"ax",@progbits
	.align	128
        .global         _Z17softmax_online_v0PKfPfii
        .type           _Z17softmax_online_v0PKfPfii,@function
        .size           _Z17softmax_online_v0PKfPfii,(.L_x_15 - _Z17softmax_online_v0PKfPfii)
        .other          _Z17softmax_online_v0PKfPfii,@"STO_CUDA_ENTRY STV_DEFAULT"
_Z17softmax_online_v0PKfPfii:
.text._Z17softmax_online_v0PKfPfii:
[----:B------:R-:W-:Y:S01]  /*0000*/  LDC R1, c[0x0][0x37c] ;  /* 0x0000df00ff017b82 */ /* 0x000fe20000000800 */
[----:B------:R-:W0:Y:S01]  /*0010*/  S2R R7, SR_TID.X ;  /* 0x0000000000077919 */ /* 0x000e220000002100 */
[----:B------:R-:W0:Y:S01]  /*0020*/  LDCU UR4, c[0x0][0x390] ;  /* 0x00007200ff0477ac */ /* 0x000e220008000800 */
[----:B------:R-:W-:Y:S01]  /*0030*/  BSSY.RECONVERGENT B0, `(.L_x_6) ;  /* 0x0000016000007945 */ /* 0x000fe20003800200 */
[----:B------:R-:W-:Y:S01]  /*0040*/  IMAD.MOV.U32 R0, RZ, RZ, -0xeb60d36 ;  /* 0xf149f2caff007424 */ /* 0x000fe200078e00ff */
[----:B------:R-:W1:Y:S01]  /*0050*/  LDCU.64 UR6, c[0x0][0x358] ;  /* 0x00006b00ff0677ac */ /* 0x000e620008000a00 */
[----:B------:R-:W2:Y:S01]  /*0060*/  LDCU.64 UR8, c[0x0][0x390] ;  /* 0x00007200ff0877ac */ /* 0x000ea20008000a00 */
[----:B0-----:R-:W-:-:S13]  /*0070*/  ISETP.GE.AND P0, PT, R7, UR4, PT ;  /* 0x0000000407007c0c */ /* 0x001fda000bf06270 */
[----:B-12---:R-:W-:Y:S05]  /*0080*/  @P0 BRA `(.L_x_7) ;  /* 0x0000000000400947 */ /* 0x006fea0003800000 */
[----:B------:R-:W0:Y:S01]  /*0090*/  S2R R9, SR_CTAID.X ;  /* 0x0000000000097919 */ /* 0x000e220000002500 */
[----:B------:R-:W1:Y:S01]  /*00a0*/  LDC R11, c[0x0][0x360] ;  /* 0x0000d800ff0b7b82 */ /* 0x000e620000000800 */
[----:B------:R-:W-:Y:S02]  /*00b0*/  IMAD.MOV.U32 R0, RZ, RZ, -0xeb60d36 ;  /* 0xf149f2caff007424 */ /* 0x000fe400078e00ff */
[----:B------:R-:W-:-:S05]  /*00c0*/  IMAD.MOV.U32 R6, RZ, RZ, R7 ;  /* 0x000000ffff067224 */ /* 0x000fca00078e0007 */
[----:B------:R-:W2:Y:S02]  /*00d0*/  LDC.64 R4, c[0x0][0x380] ;  /* 0x0000e000ff047b82 */ /* 0x000ea40000000a00 */
.L_x_10:
[--C-:B0-----:R-:W-:Y:S01]  /*00e0*/  IMAD R3, R9, UR8, R6.reuse ;  /* 0x0000000809037c24 */ /* 0x101fe2000f8e0206 */
[----:B------:R-:W-:Y:S01]  /*00f0*/  BSSY.RECONVERGENT B1, `(.L_x_8) ;  /* 0x0000008000017945 */ /* 0x000fe20003800200 */
[----:B-1----:R-:W-:-:S03]  /*0100*/  IMAD.IADD R6, R11, 0x1, R6 ;  /* 0x000000010b067824 */ /* 0x002fc600078e0206 */
[----:B------:R-:W-:Y:S02]  /*0110*/  ISETP.GE.U32.AND P0, PT, R3, UR9, PT ;  /* 0x0000000903007c0c */ /* 0x000fe4000bf06070 */
[----:B------:R-:W-:-:S11]  /*0120*/  ISETP.GE.AND P1, PT, R6, UR8, PT ;  /* 0x0000000806007c0c */ /* 0x000fd6000bf26270 */
[----:B------:R-:W-:Y:S05]  /*0130*/  @P0 BRA `(.L_x_9) ;  /* 0x00000000000c0947 */ /* 0x000fea0003800000 */
[----:B--2---:R-:W-:-:S06]  /*0140*/  IMAD.WIDE.U32 R2, R3, 0x4, R4 ;  /* 0x0000000403027825 */ /* 0x004fcc00078e0004 */
[----:B------:R-:W2:Y:S02]  /*0150*/  LDG.E R3, desc[UR6][R2.64] ;  /* 0x0000000602037981 */ /* 0x000ea4000c1e1900 */
[----:B--2---:R-:W-:-:S07]  /*0160*/  FMNMX R0, R0, R3, !PT ;  /* 0x0000000300007209 */ /* 0x004fce0007800000 */
.L_x_9:
[----:B------:R-:W-:Y:S05]  /*0170*/  BSYNC.RECONVERGENT B1 ;  /* 0x0000000000017941 */ /* 0x000fea0003800200 */
.L_x_8:
[----:B------:R-:W-:Y:S05]  /*0180*/  @!P1 BRA `(.L_x_10) ;  /* 0xfffffffc00d49947 */ /* 0x000fea000383ffff */
.L_x_7:
[----:B------:R-:W-:Y:S05]  /*0190*/  BSYNC.RECONVERGENT B0 ;  /* 0x0000000000007941 */ /* 0x000fea0003800200 */
.L_x_6:
        /* <DEDUP_REMOVED lines=11> */
.L_x_12:
[----:B------:R-:W-:-:S04]  /*0250*/  SHF.R.U32.HI R6, RZ, 0x1, R0 ;  /* 0x00000001ff067819 */ /* 0x000fc80000011600 */
[----:B------:R-:W-:-:S13]  /*0260*/  ISETP.GE.U32.AND P1, PT, R7, R6, PT ;  /* 0x000000060700720c */ /* 0x000fda0003f26070 */
[----:B--2---:R-:W-:Y:S01]  /*0270*/  @!P1 IMAD R4, R6, 0x4, R3 ;  /* 0x0000000406049824 */ /* 0x004fe200078e0203 */
        /* <DEDUP_REMOVED lines=8> */
.L_x_11:
[----:B------:R-:W-:Y:S05]  /*0300*/  @P0 EXIT ;  /* 0x000000000000094d */ /* 0x000fea0003800000 */
[----:B------:R-:W1:Y:S01]  /*0310*/  S2UR UR5, SR_CgaCtaId ;  /* 0x00000000000579c3 */ /* 0x000e620000008800 */
[----:B------:R-:W-:Y:S01]  /*0320*/  UMOV UR4, 0x400 ;  /* 0x0000040000047882 */ /* 0x000fe20000000000 */
[----:B------:R-:W3:Y:S06]  /*0330*/  S2R R7, SR_CTAID.X ;  /* 0x0000000000077919 */ /* 0x000eec0000002500 */
[----:B0-----:R-:W3:Y:S01]  /*0340*/  LDC.64 R2, c[0x0][0x388] ;  /* 0x0000e200ff027b82 */ /* 0x001ee20000000a00 */
[----:B-1----:R-:W-:-:S09]  /*0350*/  ULEA UR4, UR5, UR4, 0x18 ;  /* 0x0000000405047291 */ /* 0x002fd2000f8ec0ff */
[----:B--2---:R-:W0:Y:S01]  /*0360*/  LDS R5, [UR4] ;  /* 0x00000004ff057984 */ /* 0x004e220008000800 */
[----:B---3--:R-:W-:-:S05]  /*0370*/  IMAD.WIDE.U32 R2, R7, 0x4, R2 ;  /* 0x0000000407027825 */ /* 0x008fca00078e0002 */
[----:B0-----:R-:W-:Y:S01]  /*0380*/  STG.E desc[UR6][R2.64], R5 ;  /* 0x0000000502007986 */ /* 0x001fe2000c101906 */
[----:B------:R-:W-:Y:S05]  /*0390*/  EXIT ;  /* 0x000000000000794d */ /* 0x000fea0003800000 */
.L_x_13:
        /* <DEDUP_REMOVED lines=14> */
.L_x_15:


//--------------------- .nv.shared._Z20calculate_global_maxPfS_i --------------------------
	.section	.nv.shared._Z20calculate_global_maxPfS_i,"aw",@nobits
	.sectionflags	@""
	.align	16
	.zero		1024


//--------------------- .nv.shared.reserved.0     --------------------------
	.section	.nv.shared.reserved.0,"aw",@nobits
	.weak		__nv_reservedSMEM_offset_0_alias
	.size		__nv_reservedSMEM_offset_0_alias, 0, 64
	.other		__nv_reservedSMEM_offset_0_alias,@"STO_CUDA_RESERVED_SHARED STV_DEFAULT"
__nv_reservedSMEM_offset_0_alias:
	.zero		0
	.zero		64


//--------------------- .nv.shared._Z17softmax_online_v0PKfPfii --------------------------
	.section	.nv.shared._Z17softmax_online_v0PKfPfii,"aw",@nobits
	.sectionflags	@""
	.align	16
	.zero		1024


//--------------------- .nv.constant0._Z20calculate_global_maxPfS_i --------------------------
	.section	.nv.constant0._Z20calculate_global_maxPfS_i,"a",@progbits
	.sectionflags	@""
	.align	4
.nv.constant0._Z20calculate_global_maxPfS_i:
	.zero		916


//--------------------- .nv.constant0._Z17softmax_online_v0PKfPfii --------------------------
	.section	.nv.constant0._Z17softmax_online_v0PKfPfii,"a",@progbits
	.sectionflags	@""
	.align	4
.nv.constant0._Z17softmax_online_v0PKfPfii:
	.zero		920


//--------------------- SYMBOLS --------------------------

	.type		.nv.reservedSmem.offset0,@object
	.size		.nv.reservedSmem.offset0,0x4
	.type		.nv.reservedSmem.cap,@object
	.size		.nv.reservedSmem.cap,0x4
